//
// Generated by NVIDIA NVVM Compiler
//
// Compiler Build ID: CL-36424714
// Cuda compilation tools, release 13.0, V13.0.88
// Based on NVVM 20.0.0
//

.version 9.0
.target sm_100
.address_size 64

	// .globl	_Z3sumPKfPfi
.extern .shared .align 16 .b8 s[];

.visible .entry _Z3sumPKfPfi(
	.param .u64 .ptr .align 1 _Z3sumPKfPfi_param_0,
	.param .u64 .ptr .align 1 _Z3sumPKfPfi_param_1,
	.param .u32 _Z3sumPKfPfi_param_2
)
{
	.reg .pred 	%p<11>;
	.reg .b32 	%r<39>;
	.reg .b32 	%f<8>;
	.reg .b64 	%rd<13>;
	.reg .b64 	%fd<29>;

	ld.param.u64 	%rd3, [_Z3sumPKfPfi_param_0];
	ld.param.u64 	%rd2, [_Z3sumPKfPfi_param_1];
	ld.param.u32 	%r17, [_Z3sumPKfPfi_param_2];
	cvta.to.global.u64 	%rd1, %rd3;
	mov.u32 	%r38, %ntid.x;
	mov.u32 	%r18, %ctaid.x;
	mov.u32 	%r2, %tid.x;
	mad.lo.s32 	%r36, %r38, %r18, %r2;
	mov.u32 	%r19, %nctaid.x;
	mul.lo.s32 	%r4, %r19, %r38;
	setp.ge.s32 	%p1, %r36, %r17;
	mov.f64 	%fd28, 0d0000000000000000;
	@%p1 bra 	$L__BB0_7;
	add.s32 	%r20, %r36, %r4;
	max.s32 	%r21, %r17, %r20;
	setp.lt.s32 	%p2, %r20, %r17;
	selp.u32 	%r22, 1, 0, %p2;
	add.s32 	%r23, %r20, %r22;
	sub.s32 	%r24, %r21, %r23;
	div.u32 	%r25, %r24, %r4;
	add.s32 	%r5, %r25, %r22;
	and.b32  	%r26, %r5, 3;
	setp.eq.s32 	%p3, %r26, 3;
	mov.f64 	%fd28, 0d0000000000000000;
	@%p3 bra 	$L__BB0_4;
	add.s32 	%r27, %r5, 1;
	and.b32  	%r28, %r27, 3;
	neg.s32 	%r34, %r28;
	mov.f64 	%fd28, 0d0000000000000000;
$L__BB0_3:
	.pragma "nounroll";
	mul.wide.s32 	%rd4, %r36, 4;
	add.s64 	%rd5, %rd1, %rd4;
	ld.global.f32 	%f1, [%rd5];
	cvt.f64.f32 	%fd12, %f1;
	add.f64 	%fd28, %fd28, %fd12;
	add.s32 	%r36, %r36, %r4;
	add.s32 	%r34, %r34, 1;
	setp.ne.s32 	%p4, %r34, 0;
	@%p4 bra 	$L__BB0_3;
$L__BB0_4:
	setp.lt.u32 	%p5, %r5, 3;
	@%p5 bra 	$L__BB0_7;
	mul.wide.s32 	%rd8, %r4, 4;
	shl.b32 	%r29, %r4, 2;
$L__BB0_6:
	mul.wide.s32 	%rd6, %r36, 4;
	add.s64 	%rd7, %rd1, %rd6;
	ld.global.f32 	%f2, [%rd7];
	cvt.f64.f32 	%fd13, %f2;
	add.f64 	%fd14, %fd28, %fd13;
	add.s64 	%rd9, %rd7, %rd8;
	ld.global.f32 	%f3, [%rd9];
	cvt.f64.f32 	%fd15, %f3;
	add.f64 	%fd16, %fd14, %fd15;
	add.s64 	%rd10, %rd9, %rd8;
	ld.global.f32 	%f4, [%rd10];
	cvt.f64.f32 	%fd17, %f4;
	add.f64 	%fd18, %fd16, %fd17;
	add.s64 	%rd11, %rd10, %rd8;
	ld.global.f32 	%f5, [%rd11];
	cvt.f64.f32 	%fd19, %f5;
	add.f64 	%fd28, %fd18, %fd19;
	add.s32 	%r36, %r29, %r36;
	setp.lt.s32 	%p6, %r36, %r17;
	@%p6 bra 	$L__BB0_6;
$L__BB0_7:
	shl.b32 	%r30, %r2, 3;
	mov.u32 	%r31, s;
	add.s32 	%r14, %r31, %r30;
	st.shared.f64 	[%r14], %fd28;
	bar.sync 	0;
	setp.lt.u32 	%p7, %r38, 2;
	@%p7 bra 	$L__BB0_11;
$L__BB0_8:
	shr.u32 	%r16, %r38, 1;
	setp.ge.u32 	%p8, %r2, %r16;
	@%p8 bra 	$L__BB0_10;
	shl.b32 	%r32, %r16, 3;
	add.s32 	%r33, %r14, %r32;
	ld.shared.f64 	%fd20, [%r33];
	ld.shared.f64 	%fd21, [%r14];
	add.f64 	%fd22, %fd20, %fd21;
	st.shared.f64 	[%r14], %fd22;
$L__BB0_10:
	bar.sync 	0;
	setp.gt.u32 	%p9, %r38, 3;
	mov.u32 	%r38, %r16;
	@%p9 bra 	$L__BB0_8;
$L__BB0_11:
	setp.ne.s32 	%p10, %r2, 0;
	@%p10 bra 	$L__BB0_13;
	ld.shared.f64 	%fd23, [s];
	cvt.rn.f32.f64 	%f6, %fd23;
	cvta.to.global.u64 	%rd12, %rd2;
	atom.global.add.f32 	%f7, [%rd12], %f6;
$L__BB0_13:
	ret;

}


// ===== COMPILED SASS (sm_100) =====

	.target	sm_100

	.elftype	@"ET_EXEC"


//--------------------- .note.nv.tkinfo           --------------------------
	.section	.note.nv.tkinfo,"",@"SHT_NOTE"
	.sectionflags	@"SHF_NOTE_NV_TKINFO"
	.tkinfo
        /*0018*/ 	.word	0x00000002
        /*0030*/ 	.string	""
        /*0030*/ 	.string	"ptxas"
        /*0030*/ 	.string	"Cuda compilation tools, release 13.0, V13.0.88"
        /*0030*/ 	.string	"Build cuda_13.0.r13.0/compiler.36424714_0"
        /*0030*/ 	.string	"-arch sm_100 -m 64 "



//--------------------- .note.nv.cuinfo           --------------------------
	.section	.note.nv.cuinfo,"",@"SHT_NOTE"
	.sectionflags	@"SHF_NOTE_NV_CUINFO"
        /*0018*/ 	.short	0x0002
        /*001a*/ 	.short	0x0064
        /*001c*/ 	.short	0x0082
	.zero		2


//--------------------- .nv.info                  --------------------------
	.section	.nv.info,"",@"SHT_CUDA_INFO"
	.align	4


	//----- nvinfo : EIATTR_REGCOUNT
	.align		4
        /*0000*/ 	.byte	0x04, 0x2f
        /*0002*/ 	.short	(.L_1 - .L_0)
	.align		4
.L_0:
        /*0004*/ 	.word	index@(_Z3sumPKfPfi)
        /*0008*/ 	.word	0x0000001a


	//----- nvinfo : EIATTR_FRAME_SIZE
	.align		4
.L_1:
        /*000c*/ 	.byte	0x04, 0x11
        /*000e*/ 	.short	(.L_3 - .L_2)
	.align		4
.L_2:
        /*0010*/ 	.word	index@(_Z3sumPKfPfi)
        /*0014*/ 	.word	0x00000000


	//----- nvinfo : EIATTR_MIN_STACK_SIZE
	.align		4
.L_3:
        /*0018*/ 	.byte	0x04, 0x12
        /*001a*/ 	.short	(.L_5 - .L_4)
	.align		4
.L_4:
        /*001c*/ 	.word	index@(_Z3sumPKfPfi)
        /*0020*/ 	.word	0x00000000
.L_5:


//--------------------- .nv.compat                --------------------------
	.section	.nv.compat,"",@"SHT_CUDA_COMPAT_INFO"
	.align	4
        /*0000*/ 	.byte	0x02, 0x09, 0x00, 0x00, 0x02, 0x02, 0x01, 0x00, 0x02, 0x05, 0x05, 0x00, 0x03, 0x07, 0x01, 0x01
        /*0010*/ 	.byte	0x02, 0x03, 0x00, 0x00, 0x02, 0x06, 0x01, 0x00, 0x04, 0x0b, 0x08, 0x00, 0x01, 0x00, 0x00, 0x00
        /*0020*/ 	.byte	0x00, 0x00, 0x00, 0x00


//--------------------- .nv.info._Z3sumPKfPfi     --------------------------
	.section	.nv.info._Z3sumPKfPfi,"",@"SHT_CUDA_INFO"
	.sectionflags	@""
	.align	4


	//----- nvinfo : EIATTR_CUDA_API_VERSION
	.align		4
        /*0000*/ 	.byte	0x04, 0x37
        /*0002*/ 	.short	(.L_7 - .L_6)
.L_6:
        /*0004*/ 	.word	0x00000082


	//----- nvinfo : EIATTR_KPARAM_INFO
	.align		4
.L_7:
        /*0008*/ 	.byte	0x04, 0x17
        /*000a*/ 	.short	(.L_9 - .L_8)
.L_8:
        /*000c*/ 	.word	0x00000000
        /*0010*/ 	.short	0x0002
        /*0012*/ 	.short	0x0010
        /*0014*/ 	.byte	0x00, 0xf0, 0x11, 0x00


	//----- nvinfo : EIATTR_KPARAM_INFO
	.align		4
.L_9:
        /*0018*/ 	.byte	0x04, 0x17
        /*001a*/ 	.short	(.L_11 - .L_10)
.L_10:
        /*001c*/ 	.word	0x00000000
        /*0020*/ 	.short	0x0001
        /*0022*/ 	.short	0x0008
        /*0024*/ 	.byte	0x00, 0xf5, 0x21, 0x00


	//----- nvinfo : EIATTR_KPARAM_INFO
	.align		4
.L_11:
        /*0028*/ 	.byte	0x04, 0x17
        /*002a*/ 	.short	(.L_13 - .L_12)
.L_12:
        /*002c*/ 	.word	0x00000000
        /*0030*/ 	.short	0x0000
        /*0032*/ 	.short	0x0000
        /*0034*/ 	.byte	0x00, 0xf5, 0x21, 0x00


	//----- nvinfo : EIATTR_SPARSE_MMA_MASK
	.align		4
.L_13:
        /*0038*/ 	.byte	0x03, 0x50
        /*003a*/ 	.short	0x0000


	//----- nvinfo : EIATTR_MAXREG_COUNT
	.align		4
        /*003c*/ 	.byte	0x03, 0x1b
        /*003e*/ 	.short	0x00ff


	//----- nvinfo : EIATTR_NUM_BARRIERS
	.align		4
        /*0040*/ 	.byte	0x02, 0x4c
        /*0042*/ 	.byte	0x01
	.zero		1


	//----- nvinfo : EIATTR_MERCURY_ISA_VERSION
	.align		4
        /*0044*/ 	.byte	0x03, 0x5f
        /*0046*/ 	.short	0x0101


	//----- nvinfo : EIATTR_VRC_CTA_INIT_COUNT
	.align		4
        /*0048*/ 	.byte	0x02, 0x4a
	.zero		1
	.zero		1


	//----- nvinfo : EIATTR_EXIT_INSTR_OFFSETS
	.align		4
        /*004c*/ 	.byte	0x04, 0x1c
        /*004e*/ 	.short	(.L_15 - .L_14)


	//   ....[0]....
.L_14:
        /*0050*/ 	.word	0x00000640


	//   ....[1]....
        /*0054*/ 	.word	0x000006c0


	//----- nvinfo : EIATTR_CRS_STACK_SIZE
	.align		4
.L_15:
        /*0058*/ 	.byte	0x04, 0x1e
        /*005a*/ 	.short	(.L_17 - .L_16)
.L_16:
        /*005c*/ 	.word	0x00000000


	//----- nvinfo : EIATTR_CBANK_PARAM_SIZE
	.align		4
.L_17:
        /*0060*/ 	.byte	0x03, 0x19
        /*0062*/ 	.short	0x0014


	//----- nvinfo : EIATTR_PARAM_CBANK
	.align		4
        /*0064*/ 	.byte	0x04, 0x0a
        /*0066*/ 	.short	(.L_19 - .L_18)
	.align		4
.L_18:
        /*0068*/ 	.word	index@(.nv.constant0._Z3sumPKfPfi)
        /*006c*/ 	.short	0x0380
        /*006e*/ 	.short	0x0014


	//----- nvinfo : EIATTR_SW_WAR
	.align		4
.L_19:
        /*0070*/ 	.byte	0x04, 0x36
        /*0072*/ 	.short	(.L_21 - .L_20)
.L_20:
        /*0074*/ 	.word	0x00000008
.L_21:


//--------------------- .nv.callgraph             --------------------------
	.section	.nv.callgraph,"",@"SHT_CUDA_CALLGRAPH"
	.align	4
	.sectionentsize	8
	.align		4
        /*0000*/ 	.word	0x00000000
	.align		4
        /*0004*/ 	.word	0xffffffff
	.align		4
        /*0008*/ 	.word	0x00000000
	.align		4
        /*000c*/ 	.word	0xfffffffe
	.align		4
        /*0010*/ 	.word	0x00000000
	.align		4
        /*0014*/ 	.word	0xfffffffd
	.align		4
        /*0018*/ 	.word	0x00000000
	.align		4
        /*001c*/ 	.word	0xfffffffc


//--------------------- .text._Z3sumPKfPfi        --------------------------
	.section	.text._Z3sumPKfPfi,"ax",@progbits
	.align	128
        .global         _Z3sumPKfPfi
        .type           _Z3sumPKfPfi,@function
        .size           _Z3sumPKfPfi,(.L_x_9 - _Z3sumPKfPfi)
        .other          _Z3sumPKfPfi,@"STO_CUDA_ENTRY STV_DEFAULT"
_Z3sumPKfPfi:
.text._Z3sumPKfPfi:
[----:B------:R-:W-:Y:S01]  /*0000*/  LDC R1, c[0x0][0x37c] ;  /* 0x0000df00ff017b82 */ /* 0x000fe20000000800 */
[----:B------:R-:W0:Y:S01]  /*0010*/  S2R R3, SR_CTAID.X ;  /* 0x0000000000037919 */ /* 0x000e220000002500 */
[----:B------:R-:W1:Y:S06]  /*0020*/  LDCU UR4, c[0x0][0x360] ;  /* 0x00006c00ff0477ac */ /* 0x000e6c0008000800 */
[----:B------:R-:W2:Y:S01]  /*0030*/  LDC R5, c[0x0][0x370] ;  /* 0x0000dc00ff057b82 */ /* 0x000ea20000000800 */
[----:B------:R-:W-:Y:S01]  /*0040*/  BSSY.RECONVERGENT B0, `(.L_x_0) ;  /* 0x000004b000007945 */ /* 0x000fe20003800200 */
[----:B------:R-:W0:Y:S01]  /*0050*/  S2R R0, SR_TID.X ;  /* 0x0000000000007919 */ /* 0x000e220000002100 */
[----:B------:R-:W3:Y:S01]  /*0060*/  LDCU UR5, c[0x0][0x390] ;  /* 0x00007200ff0577ac */ /* 0x000ee20008000800 */
[----:B------:R-:W-:Y:S01]  /*0070*/  CS2R R8, SRZ ;  /* 0x0000000000087805 */ /* 0x000fe2000001ff00 */
[----:B------:R-:W4:Y:S01]  /*0080*/  LDCU.64 UR6, c[0x0][0x358] ;  /* 0x00006b00ff0677ac */ /* 0x000f220008000a00 */
[----:B-1----:R-:W-:-:S02]  /*0090*/  IMAD.U32 R4, RZ, RZ, UR4 ;  /* 0x00000004ff047e24 */ /* 0x002fc4000f8e00ff */
[----:B--2---:R-:W-:Y:S02]  /*00a0*/  IMAD R5, R5, UR4, RZ ;  /* 0x0000000405057c24 */ /* 0x004fe4000f8e02ff */
[----:B0-----:R-:W-:-:S05]  /*00b0*/  IMAD R6, R3, UR4, R0 ;  /* 0x0000000403067c24 */ /* 0x001fca000f8e0200 */
[----:B---3--:R-:W-:-:S13]  /*00c0*/  ISETP.GE.AND P0, PT, R6, UR5, PT ;  /* 0x0000000506007c0c */ /* 0x008fda000bf06270 */
[----:B----4-:R-:W-:Y:S05]  /*00d0*/  @P0 BRA `(.L_x_1) ;  /* 0x0000000400040947 */ /* 0x010fea0003800000 */
[----:B------:R-:W0:Y:S01]  /*00e0*/  I2F.U32.RP R10, R5 ;  /* 0x00000005000a7306 */ /* 0x000e220000209000 */
[C---:B------:R-:W-:Y:S01]  /*00f0*/  IMAD.IADD R7, R5.reuse, 0x1, R6 ;  /* 0x0000000105077824 */ /* 0x040fe200078e0206 */
[----:B------:R-:W-:Y:S01]  /*0100*/  ISETP.NE.U32.AND P2, PT, R5, RZ, PT ;  /* 0x000000ff0500720c */ /* 0x000fe20003f45070 */
[----:B------:R-:W-:Y:S01]  /*0110*/  IMAD.MOV R11, RZ, RZ, -R5 ;  /* 0x000000ffff0b7224 */ /* 0x000fe200078e0a05 */
[----:B------:R-:W-:Y:S02]  /*0120*/  BSSY.RECONVERGENT B1, `(.L_x_2) ;  /* 0x0000028000017945 */ /* 0x000fe40003800200 */
[C---:B------:R-:W-:Y:S02]  /*0130*/  ISETP.GE.AND P0, PT, R7.reuse, UR5, PT ;  /* 0x0000000507007c0c */ /* 0x040fe4000bf06270 */
[----:B------:R-:W-:Y:S02]  /*0140*/  VIMNMX R8, PT, PT, R7, UR5, !PT ;  /* 0x0000000507087c48 */ /* 0x000fe4000ffe0100 */
[----:B------:R-:W-:-:S04]  /*0150*/  SEL R9, RZ, 0x1, P0 ;  /* 0x00000001ff097807 */ /* 0x000fc80000000000 */
[----:B------:R-:W-:Y:S01]  /*0160*/  IADD3 R8, PT, PT, R8, -R7, -R9 ;  /* 0x8000000708087210 */ /* 0x000fe20007ffe809 */
[----:B0-----:R-:W0:Y:S02]  /*0170*/  MUFU.RCP R10, R10 ;  /* 0x0000000a000a7308 */ /* 0x001e240000001000 */
[----:B0-----:R-:W-:-:S06]  /*0180*/  VIADD R2, R10, 0xffffffe ;  /* 0x0ffffffe0a027836 */ /* 0x001fcc0000000000 */
[----:B------:R0:W1:Y:S02]  /*0190*/  F2I.FTZ.U32.TRUNC.NTZ R3, R2 ;  /* 0x0000000200037305 */ /* 0x000064000021f000 */
[----:B0-----:R-:W-:Y:S02]  /*01a0*/  IMAD.MOV.U32 R2, RZ, RZ, RZ ;  /* 0x000000ffff027224 */ /* 0x001fe400078e00ff */
[----:B-1----:R-:W-:-:S04]  /*01b0*/  IMAD R11, R11, R3, RZ ;  /* 0x000000030b0b7224 */ /* 0x002fc800078e02ff */
[----:B------:R-:W-:-:S06]  /*01c0*/  IMAD.HI.U32 R3, R3, R11, R2 ;  /* 0x0000000b03037227 */ /* 0x000fcc00078e0002 */
[----:B------:R-:W-:-:S05]  /*01d0*/  IMAD.HI.U32 R10, R3, R8, RZ ;  /* 0x00000008030a7227 */ /* 0x000fca00078e00ff */
[----:B------:R-:W-:-:S05]  /*01e0*/  IADD3 R2, PT, PT, -R10, RZ, RZ ;  /* 0x000000ff0a027210 */ /* 0x000fca0007ffe1ff */
[----:B------:R-:W-:Y:S02]  /*01f0*/  IMAD R8, R5, R2, R8 ;  /* 0x0000000205087224 */ /* 0x000fe400078e0208 */
[----:B------:R-:W0:Y:S03]  /*0200*/  LDC.64 R2, c[0x0][0x380] ;  /* 0x0000e000ff027b82 */ /* 0x000e260000000a00 */
[----:B------:R-:W-:-:S13]  /*0210*/  ISETP.GE.U32.AND P0, PT, R8, R5, PT ;  /* 0x000000050800720c */ /* 0x000fda0003f06070 */
[----:B------:R-:W-:Y:S02]  /*0220*/  @P0 IMAD.IADD R8, R8, 0x1, -R5 ;  /* 0x0000000108080824 */ /* 0x000fe400078e0a05 */
[----:B------:R-:W-:-:S03]  /*0230*/  @P0 VIADD R10, R10, 0x1 ;  /* 0x000000010a0a0836 */ /* 0x000fc60000000000 */
[----:B------:R-:W-:-:S13]  /*0240*/  ISETP.GE.U32.AND P1, PT, R8, R5, PT ;  /* 0x000000050800720c */ /* 0x000fda0003f26070 */
[----:B------:R-:W-:Y:S01]  /*0250*/  @P1 VIADD R10, R10, 0x1 ;  /* 0x000000010a0a1836 */ /* 0x000fe20000000000 */
[----:B------:R-:W-:-:S05]  /*0260*/  @!P2 LOP3.LUT R10, RZ, R5, RZ, 0x33, !PT ;  /* 0x00000005ff0aa212 */ /* 0x000fca00078e33ff */
[----:B------:R-:W-:-:S05]  /*0270*/  IMAD.IADD R7, R9, 0x1, R10 ;  /* 0x0000000109077824 */ /* 0x000fca00078e020a */
[C---:B------:R-:W-:Y:S02]  /*0280*/  LOP3.LUT R8, R7.reuse, 0x3, RZ, 0xc0, !PT ;  /* 0x0000000307087812 */ /* 0x040fe400078ec0ff */
[----:B------:R-:W-:Y:S02]  /*0290*/  ISETP.GE.U32.AND P1, PT, R7, 0x3, PT ;  /* 0x000000030700780c */ /* 0x000fe40003f26070 */
[----:B------:R-:W-:Y:S02]  /*02a0*/  ISETP.NE.AND P0, PT, R8, 0x3, PT ;  /* 0x000000030800780c */ /* 0x000fe40003f05270 */
[----:B------:R-:W-:-:S11]  /*02b0*/  CS2R R8, SRZ ;  /* 0x0000000000087805 */ /* 0x000fd6000001ff00 */
[----:B0-----:R-:W-:Y:S05]  /*02c0*/  @!P0 BRA `(.L_x_3) ;  /* 0x0000000000348947 */ /* 0x001fea0003800000 */
[----:B------:R-:W0:Y:S01]  /*02d0*/  LDC.64 R14, c[0x0][0x380] ;  /* 0x0000e000ff0e7b82 */ /* 0x000e220000000a00 */
[----:B------:R-:W-:Y:S02]  /*02e0*/  IADD3 R7, PT, PT, R7, 0x1, RZ ;  /* 0x0000000107077810 */ /* 0x000fe40007ffe0ff */
[----:B------:R-:W-:Y:S02]  /*02f0*/  CS2R R8, SRZ ;  /* 0x0000000000087805 */ /* 0x000fe4000001ff00 */
[----:B------:R-:W-:-:S05]  /*0300*/  LOP3.LUT R7, R7, 0x3, RZ, 0xc0, !PT ;  /* 0x0000000307077812 */ /* 0x000fca00078ec0ff */
[----:B------:R-:W-:-:S07]  /*0310*/  IMAD.MOV R7, RZ, RZ, -R7 ;  /* 0x000000ffff077224 */ /* 0x000fce00078e0a07 */
.L_x_4:
[----:B0-----:R-:W-:-:S06]  /*0320*/  IMAD.WIDE R10, R6, 0x4, R14 ;  /* 0x00000004060a7825 */ /* 0x001fcc00078e020e */
[----:B------:R-:W2:Y:S01]  /*0330*/  LDG.E R10, desc[UR6][R10.64] ;  /* 0x000000060a0a7981 */ /* 0x000ea2000c1e1900 */
[----:B------:R-:W-:Y:S02]  /*0340*/  VIADD R7, R7, 0x1 ;  /* 0x0000000107077836 */ /* 0x000fe40000000000 */
[----:B------:R-:W-:-:S03]  /*0350*/  IMAD.IADD R6, R5, 0x1, R6 ;  /* 0x0000000105067824 */ /* 0x000fc600078e0206 */
[----:B------:R-:W-:Y:S01]  /*0360*/  ISETP.NE.AND P0, PT, R7, RZ, PT ;  /* 0x000000ff0700720c */ /* 0x000fe20003f05270 */
[----:B--2---:R-:W0:Y:S02]  /*0370*/  F2F.F64.F32 R12, R10 ;  /* 0x0000000a000c7310 */ /* 0x004e240000201800 */
[----:B0-----:R-:W-:-:S10]  /*0380*/  DADD R8, R12, R8 ;  /* 0x000000000c087229 */ /* 0x001fd40000000008 */
[----:B------:R-:W-:Y:S05]  /*0390*/  @P0 BRA `(.L_x_4) ;  /* 0xfffffffc00e00947 */ /* 0x000fea000383ffff */
.L_x_3:
[----:B------:R-:W-:Y:S05]  /*03a0*/  BSYNC.RECONVERGENT B1 ;  /* 0x0000000000017941 */ /* 0x000fea0003800200 */
.L_x_2:
[----:B------:R-:W-:Y:S05]  /*03b0*/  @!P1 BRA `(.L_x_1) ;  /* 0x00000000004c9947 */ /* 0x000fea0003800000 */
.L_x_5:
[----:B------:R-:W-:-:S05]  /*03c0*/  IMAD.WIDE R20, R6, 0x4, R2 ;  /* 0x0000000406147825 */ /* 0x000fca00078e0202 */
[----:B------:R-:W2:Y:S01]  /*03d0*/  LDG.E R7, desc[UR6][R20.64] ;  /* 0x0000000614077981 */ /* 0x000ea2000c1e1900 */
[----:B------:R-:W-:-:S05]  /*03e0*/  IMAD.WIDE R12, R5, 0x4, R20 ;  /* 0x00000004050c7825 */ /* 0x000fca00078e0214 */
[----:B------:R-:W3:Y:S01]  /*03f0*/  LDG.E R22, desc[UR6][R12.64] ;  /* 0x000000060c167981 */ /* 0x000ee2000c1e1900 */
[----:B------:R-:W-:-:S05]  /*0400*/  IMAD.WIDE R16, R5, 0x4, R12 ;  /* 0x0000000405107825 */ /* 0x000fca00078e020c */
[----:B------:R-:W4:Y:S01]  /*0410*/  LDG.E R23, desc[UR6][R16.64] ;  /* 0x0000000610177981 */ /* 0x000f22000c1e1900 */
[----:B------:R-:W-:-:S06]  /*0420*/  IMAD.WIDE R18, R5, 0x4, R16 ;  /* 0x0000000405127825 */ /* 0x000fcc00078e0210 */
[----:B------:R-:W5:Y:S01]  /*0430*/  LDG.E R18, desc[UR6][R18.64] ;  /* 0x0000000612127981 */ /* 0x000f62000c1e1900 */
[----:B------:R-:W-:-:S04]  /*0440*/  LEA R6, R5, R6, 0x2 ;  /* 0x0000000605067211 */ /* 0x000fc800078e10ff */
[----:B------:R-:W-:Y:S01]  /*0450*/  ISETP.GE.AND P0, PT, R6, UR5, PT ;  /* 0x0000000506007c0c */ /* 0x000fe2000bf06270 */
[----:B--2---:R-:W0:Y:S08]  /*0460*/  F2F.F64.F32 R10, R7 ;  /* 0x00000007000a7310 */ /* 0x004e300000201800 */
[----:B---3--:R-:W1:Y:S01]  /*0470*/  F2F.F64.F32 R14, R22 ;  /* 0x00000016000e7310 */ /* 0x008e620000201800 */
[----:B0-----:R-:W-:-:S07]  /*0480*/  DADD R10, R10, R8 ;  /* 0x000000000a0a7229 */ /* 0x001fce0000000008 */
[----:B----4-:R-:W0:Y:S01]  /*0490*/  F2F.F64.F32 R8, R23 ;  /* 0x0000001700087310 */ /* 0x010e220000201800 */
[----:B-1----:R-:W-:-:S07]  /*04a0*/  DADD R10, R10, R14 ;  /* 0x000000000a0a7229 */ /* 0x002fce000000000e */
[----:B-----5:R-:W1:Y:S01]  /*04b0*/  F2F.F64.F32 R14, R18 ;  /* 0x00000012000e7310 */ /* 0x020e620000201800 */
[----:B0-----:R-:W-:-:S08]  /*04c0*/  DADD R8, R10, R8 ;  /* 0x000000000a087229 */ /* 0x001fd00000000008 */
[----:B-1----:R-:W-:Y:S01]  /*04d0*/  DADD R8, R8, R14 ;  /* 0x0000000008087229 */ /* 0x002fe2000000000e */
[----:B------:R-:W-:Y:S10]  /*04e0*/  @!P0 BRA `(.L_x_5) ;  /* 0xfffffffc00b48947 */ /* 0x000ff4000383ffff */
.L_x_1:
[----:B------:R-:W-:Y:S05]  /*04f0*/  BSYNC.RECONVERGENT B0 ;  /* 0x0000000000007941 */ /* 0x000fea0003800200 */
.L_x_0:
[----:B------:R-:W0:Y:S01]  /*0500*/  S2UR UR5, SR_CgaCtaId ;  /* 0x00000000000579c3 */ /* 0x000e220000008800 */
[----:B------:R-:W-:Y:S01]  /*0510*/  UMOV UR4, 0x400 ;  /* 0x0000040000047882 */ /* 0x000fe20000000000 */
[----:B------:R-:W-:Y:S02]  /*0520*/  ISETP.GE.U32.AND P1, PT, R4, 0x2, PT ;  /* 0x000000020400780c */ /* 0x000fe40003f26070 */
[----:B------:R-:W-:Y:S01]  /*0530*/  ISETP.NE.AND P0, PT, R0, RZ, PT ;  /* 0x000000ff0000720c */ /* 0x000fe20003f05270 */
[----:B0-----:R-:W-:-:S06]  /*0540*/  ULEA UR4, UR5, UR4, 0x18 ;  /* 0x0000000405047291 */ /* 0x001fcc000f8ec0ff */
[----:B------:R-:W-:-:S05]  /*0550*/  LEA R5, R0, UR4, 0x3 ;  /* 0x0000000400057c11 */ /* 0x000fca000f8e18ff */
[----:B------:R0:W-:Y:S01]  /*0560*/  STS.64 [R5], R8 ;  /* 0x0000000805007388 */ /* 0x0001e20000000a00 */
[----:B------:R-:W-:Y:S06]  /*0570*/  BAR.SYNC.DEFER_BLOCKING 0x0 ;  /* 0x0000000000007b1d */ /* 0x000fec0000010000 */
[----:B------:R-:W-:Y:S05]  /*0580*/  @!P1 BRA `(.L_x_6) ;  /* 0x00000000002c9947 */ /* 0x000fea0003800000 */
.L_x_7:
[----:B0-----:R-:W-:-:S04]  /*0590*/  SHF.R.U32.HI R9, RZ, 0x1, R4 ;  /* 0x00000001ff097819 */ /* 0x001fc80000011604 */
[----:B------:R-:W-:-:S13]  /*05a0*/  ISETP.GE.U32.AND P1, PT, R0, R9, PT ;  /* 0x000000090000720c */ /* 0x000fda0003f26070 */
[----:B------:R-:W-:Y:S01]  /*05b0*/  @!P1 IMAD R8, R9, 0x8, R5 ;  /* 0x0000000809089824 */ /* 0x000fe200078e0205 */
[----:B------:R-:W-:Y:S04]  /*05c0*/  @!P1 LDS.64 R6, [R5] ;  /* 0x0000000005069984 */ /* 0x000fe80000000a00 */
[----:B------:R-:W0:Y:S02]  /*05d0*/  @!P1 LDS.64 R2, [R8] ;  /* 0x0000000008029984 */ /* 0x000e240000000a00 */
[----:B0-----:R-:W-:-:S07]  /*05e0*/  @!P1 DADD R2, R2, R6 ;  /* 0x0000000002029229 */ /* 0x001fce0000000006 */
[----:B------:R1:W-:Y:S01]  /*05f0*/  @!P1 STS.64 [R5], R2 ;  /* 0x0000000205009388 */ /* 0x0003e20000000a00 */
[----:B------:R-:W-:Y:S01]  /*0600*/  BAR.SYNC.DEFER_BLOCKING 0x0 ;  /* 0x0000000000007b1d */ /* 0x000fe20000010000 */
[----:B------:R-:W-:Y:S01]  /*0610*/  ISETP.GT.U32.AND P1, PT, R4, 0x3, PT ;  /* 0x000000030400780c */ /* 0x000fe20003f24070 */
[----:B------:R-:W-:-:S12]  /*0620*/  IMAD.MOV.U32 R4, RZ, RZ, R9 ;  /* 0x000000ffff047224 */ /* 0x000fd800078e0009 */
[----:B-1----:R-:W-:Y:S05]  /*0630*/  @P1 BRA `(.L_x_7) ;  /* 0xfffffffc00d41947 */ /* 0x002fea000383ffff */
.L_x_6:
[----:B------:R-:W-:Y:S05]  /*0640*/  @P0 EXIT ;  /* 0x000000000000094d */ /* 0x000fea0003800000 */
[----:B------:R-:W1:Y:S01]  /*0650*/  S2UR UR5, SR_CgaCtaId ;  /* 0x00000000000579c3 */ /* 0x000e620000008800 */
[----:B------:R-:W-:-:S07]  /*0660*/  UMOV UR4, 0x400 ;  /* 0x0000040000047882 */ /* 0x000fce0000000000 */
[----:B0-----:R-:W0:Y:S01]  /*0670*/  LDC.64 R4, c[0x0][0x388] ;  /* 0x0000e200ff047b82 */ /* 0x001e220000000a00 */
[----:B-1----:R-:W-:-:S09]  /*0680*/  ULEA UR4, UR5, UR4, 0x18 ;  /* 0x0000000405047291 */ /* 0x002fd2000f8ec0ff */
[----:B------:R-:W1:Y:S02]  /*0690*/  LDS.64 R2, [UR4] ;  /* 0x00000004ff027984 */ /* 0x000e640008000a00 */
[----:B-1----:R-:W0:Y:S02]  /*06a0*/  F2F.F32.F64 R3, R2 ;  /* 0x0000000200037310 */ /* 0x002e240000301000 */
[----:B0-----:R-:W-:Y:S01]  /*06b0*/  REDG.E.ADD.F32.FTZ.RN.STRONG.GPU desc[UR6][R4.64], R3 ;  /* 0x00000003040079a6 */ /* 0x001fe2000c12f306 */
[----:B------:R-:W-:Y:S05]  /*06c0*/  EXIT ;  /* 0x000000000000794d */ /* 0x000fea0003800000 */
.L_x_8:
[----:B------:R-:W-:-:S00]  /*06d0*/  BRA `(.L_x_8) ;  /* 0xfffffffc00fc7947 */ /* 0x000fc0000383ffff */
[----:B------:R-:W-:-:S00]  /*06e0*/  NOP ;  /* 0x0000000000007918 */ /* 0x000fc00000000000 */
        /* <DEDUP_REMOVED lines=9> */
.L_x_9:


//--------------------- .nv.shared._Z3sumPKfPfi   --------------------------
	.section	.nv.shared._Z3sumPKfPfi,"aw",@nobits
	.sectionflags	@""
	.align	16
	.zero		1024


//--------------------- .nv.shared.reserved.0     --------------------------
	.section	.nv.shared.reserved.0,"aw",@nobits
	.weak		__nv_reservedSMEM_offset_0_alias
	.size		__nv_reservedSMEM_offset_0_alias, 0, 64
	.other		__nv_reservedSMEM_offset_0_alias,@"STO_CUDA_RESERVED_SHARED STV_DEFAULT"
__nv_reservedSMEM_offset_0_alias:
	.zero		0
	.zero		64


//--------------------- .nv.constant0._Z3sumPKfPfi --------------------------
	.section	.nv.constant0._Z3sumPKfPfi,"a",@progbits
	.sectionflags	@""
	.align	4
.nv.constant0._Z3sumPKfPfi:
	.zero		916


//--------------------- SYMBOLS --------------------------

	.type		.nv.reservedSmem.offset0,@object
	.size		.nv.reservedSmem.offset0,0x4
	.type		.nv.reservedSmem.cap,@object
	.size		.nv.reservedSmem.cap,0x4
